//
// Generated by NVIDIA NVVM Compiler
//
// Compiler Build ID: CL-36424714
// Cuda compilation tools, release 13.0, V13.0.88
// Based on NVVM 20.0.0
//

.version 9.0
.target sm_100
.address_size 64

	// .globl	_Z16matmulKernel_gmcPfS_S_iii

.visible .entry _Z16matmulKernel_gmcPfS_S_iii(
	.param .u64 .ptr .align 1 _Z16matmulKernel_gmcPfS_S_iii_param_0,
	.param .u64 .ptr .align 1 _Z16matmulKernel_gmcPfS_S_iii_param_1,
	.param .u64 .ptr .align 1 _Z16matmulKernel_gmcPfS_S_iii_param_2,
	.param .u32 _Z16matmulKernel_gmcPfS_S_iii_param_3,
	.param .u32 _Z16matmulKernel_gmcPfS_S_iii_param_4,
	.param .u32 _Z16matmulKernel_gmcPfS_S_iii_param_5
)
{
	.reg .pred 	%p<13>;
	.reg .b16 	%rs<6>;
	.reg .b32 	%r<47>;
	.reg .b32 	%f<68>;
	.reg .b64 	%rd<40>;

	ld.param.u64 	%rd4, [_Z16matmulKernel_gmcPfS_S_iii_param_0];
	ld.param.u64 	%rd5, [_Z16matmulKernel_gmcPfS_S_iii_param_1];
	ld.param.u64 	%rd6, [_Z16matmulKernel_gmcPfS_S_iii_param_2];
	ld.param.u32 	%r22, [_Z16matmulKernel_gmcPfS_S_iii_param_3];
	ld.param.u32 	%r23, [_Z16matmulKernel_gmcPfS_S_iii_param_4];
	ld.param.u32 	%r21, [_Z16matmulKernel_gmcPfS_S_iii_param_5];
	cvta.to.global.u64 	%rd1, %rd6;
	cvta.to.global.u64 	%rd2, %rd5;
	mov.u32 	%r24, %ctaid.x;
	mov.u32 	%r25, %ntid.x;
	mov.u32 	%r26, %tid.x;
	cvt.u16.u32 	%rs1, %r26;
	cvt.u16.u32 	%rs2, %r25;
	div.u16 	%rs3, %rs1, %rs2;
	cvt.u32.u16 	%r27, %rs3;
	mad.lo.s32 	%r1, %r24, %r25, %r27;
	mov.u32 	%r28, %ctaid.y;
	mov.u32 	%r29, %ntid.y;
	mul.lo.s16 	%rs4, %rs3, %rs2;
	sub.s16 	%rs5, %rs1, %rs4;
	cvt.u32.u16 	%r30, %rs5;
	mad.lo.s32 	%r31, %r28, %r29, %r30;
	setp.ge.s32 	%p1, %r1, %r22;
	setp.ge.s32 	%p2, %r31, %r23;
	or.pred  	%p3, %p1, %p2;
	@%p3 bra 	$L__BB0_14;
	setp.lt.s32 	%p4, %r21, 1;
	mov.f32 	%f67, 0f00000000;
	@%p4 bra 	$L__BB0_13;
	mul.lo.s32 	%r3, %r1, %r21;
	and.b32  	%r4, %r21, 7;
	setp.lt.u32 	%p5, %r21, 8;
	mov.f32 	%f67, 0f00000000;
	mov.b32 	%r45, 0;
	@%p5 bra 	$L__BB0_5;
	and.b32  	%r45, %r21, 2147483640;
	neg.s32 	%r43, %r45;
	shl.b32 	%r7, %r23, 3;
	add.s64 	%rd3, %rd2, 16;
	mov.f32 	%f67, 0f00000000;
	mul.wide.s32 	%rd11, %r23, 4;
	mov.u32 	%r41, %r3;
	mov.u32 	%r42, %r31;
$L__BB0_4:
	.pragma "nounroll";
	mul.wide.s32 	%rd7, %r41, 4;
	add.s64 	%rd8, %rd3, %rd7;
	ld.global.f32 	%f17, [%rd8+-16];
	mul.wide.s32 	%rd9, %r42, 4;
	add.s64 	%rd10, %rd1, %rd9;
	ld.global.f32 	%f18, [%rd10];
	fma.rn.f32 	%f19, %f17, %f18, %f67;
	ld.global.f32 	%f20, [%rd8+-12];
	add.s64 	%rd12, %rd10, %rd11;
	ld.global.f32 	%f21, [%rd12];
	fma.rn.f32 	%f22, %f20, %f21, %f19;
	ld.global.f32 	%f23, [%rd8+-8];
	add.s64 	%rd13, %rd12, %rd11;
	ld.global.f32 	%f24, [%rd13];
	fma.rn.f32 	%f25, %f23, %f24, %f22;
	ld.global.f32 	%f26, [%rd8+-4];
	add.s64 	%rd14, %rd13, %rd11;
	ld.global.f32 	%f27, [%rd14];
	fma.rn.f32 	%f28, %f26, %f27, %f25;
	ld.global.f32 	%f29, [%rd8];
	add.s64 	%rd15, %rd14, %rd11;
	ld.global.f32 	%f30, [%rd15];
	fma.rn.f32 	%f31, %f29, %f30, %f28;
	ld.global.f32 	%f32, [%rd8+4];
	add.s64 	%rd16, %rd15, %rd11;
	ld.global.f32 	%f33, [%rd16];
	fma.rn.f32 	%f34, %f32, %f33, %f31;
	ld.global.f32 	%f35, [%rd8+8];
	add.s64 	%rd17, %rd16, %rd11;
	ld.global.f32 	%f36, [%rd17];
	fma.rn.f32 	%f37, %f35, %f36, %f34;
	ld.global.f32 	%f38, [%rd8+12];
	add.s64 	%rd18, %rd17, %rd11;
	ld.global.f32 	%f39, [%rd18];
	fma.rn.f32 	%f67, %f38, %f39, %f37;
	add.s32 	%r43, %r43, 8;
	add.s32 	%r42, %r42, %r7;
	add.s32 	%r41, %r41, 8;
	setp.ne.s32 	%p6, %r43, 0;
	@%p6 bra 	$L__BB0_4;
$L__BB0_5:
	setp.eq.s32 	%p7, %r4, 0;
	@%p7 bra 	$L__BB0_13;
	and.b32  	%r15, %r21, 3;
	setp.lt.u32 	%p8, %r4, 4;
	@%p8 bra 	$L__BB0_8;
	add.s32 	%r33, %r45, %r3;
	mul.wide.s32 	%rd19, %r33, 4;
	add.s64 	%rd20, %rd2, %rd19;
	ld.global.f32 	%f41, [%rd20];
	mad.lo.s32 	%r34, %r45, %r23, %r31;
	mul.wide.s32 	%rd21, %r34, 4;
	add.s64 	%rd22, %rd1, %rd21;
	ld.global.f32 	%f42, [%rd22];
	fma.rn.f32 	%f43, %f41, %f42, %f67;
	ld.global.f32 	%f44, [%rd20+4];
	mul.wide.s32 	%rd23, %r23, 4;
	add.s64 	%rd24, %rd22, %rd23;
	ld.global.f32 	%f45, [%rd24];
	fma.rn.f32 	%f46, %f44, %f45, %f43;
	ld.global.f32 	%f47, [%rd20+8];
	add.s64 	%rd25, %rd24, %rd23;
	ld.global.f32 	%f48, [%rd25];
	fma.rn.f32 	%f49, %f47, %f48, %f46;
	ld.global.f32 	%f50, [%rd20+12];
	add.s64 	%rd26, %rd25, %rd23;
	ld.global.f32 	%f51, [%rd26];
	fma.rn.f32 	%f67, %f50, %f51, %f49;
	add.s32 	%r45, %r45, 4;
$L__BB0_8:
	setp.eq.s32 	%p9, %r15, 0;
	@%p9 bra 	$L__BB0_13;
	setp.eq.s32 	%p10, %r15, 1;
	@%p10 bra 	$L__BB0_11;
	add.s32 	%r35, %r45, %r3;
	mul.wide.s32 	%rd27, %r35, 4;
	add.s64 	%rd28, %rd2, %rd27;
	ld.global.f32 	%f53, [%rd28];
	mad.lo.s32 	%r36, %r45, %r23, %r31;
	mul.wide.s32 	%rd29, %r36, 4;
	add.s64 	%rd30, %rd1, %rd29;
	ld.global.f32 	%f54, [%rd30];
	fma.rn.f32 	%f55, %f53, %f54, %f67;
	ld.global.f32 	%f56, [%rd28+4];
	mul.wide.s32 	%rd31, %r23, 4;
	add.s64 	%rd32, %rd30, %rd31;
	ld.global.f32 	%f57, [%rd32];
	fma.rn.f32 	%f67, %f56, %f57, %f55;
	add.s32 	%r45, %r45, 2;
$L__BB0_11:
	and.b32  	%r37, %r21, 1;
	setp.eq.b32 	%p11, %r37, 1;
	not.pred 	%p12, %p11;
	@%p12 bra 	$L__BB0_13;
	add.s32 	%r38, %r45, %r3;
	mul.wide.s32 	%rd33, %r38, 4;
	add.s64 	%rd34, %rd2, %rd33;
	ld.global.f32 	%f58, [%rd34];
	mad.lo.s32 	%r39, %r45, %r23, %r31;
	mul.wide.s32 	%rd35, %r39, 4;
	add.s64 	%rd36, %rd1, %rd35;
	ld.global.f32 	%f59, [%rd36];
	fma.rn.f32 	%f67, %f58, %f59, %f67;
$L__BB0_13:
	mad.lo.s32 	%r40, %r1, %r21, %r31;
	cvta.to.global.u64 	%rd37, %rd4;
	mul.wide.s32 	%rd38, %r40, 4;
	add.s64 	%rd39, %rd37, %rd38;
	st.global.f32 	[%rd39], %f67;
$L__BB0_14:
	ret;

}


// ===== COMPILED SASS (sm_100) =====

	.target	sm_100

	.elftype	@"ET_EXEC"


//--------------------- .note.nv.tkinfo           --------------------------
	.section	.note.nv.tkinfo,"",@"SHT_NOTE"
	.sectionflags	@"SHF_NOTE_NV_TKINFO"
	.tkinfo
        /*0018*/ 	.word	0x00000002
        /*0030*/ 	.string	""
        /*0030*/ 	.string	"ptxas"
        /*0030*/ 	.string	"Cuda compilation tools, release 13.0, V13.0.88"
        /*0030*/ 	.string	"Build cuda_13.0.r13.0/compiler.36424714_0"
        /*0030*/ 	.string	"-arch sm_100 -m 64 "



//--------------------- .note.nv.cuinfo           --------------------------
	.section	.note.nv.cuinfo,"",@"SHT_NOTE"
	.sectionflags	@"SHF_NOTE_NV_CUINFO"
        /*0018*/ 	.short	0x0002
        /*001a*/ 	.short	0x0064
        /*001c*/ 	.short	0x0082
	.zero		2


//--------------------- .nv.info                  --------------------------
	.section	.nv.info,"",@"SHT_CUDA_INFO"
	.align	4


	//----- nvinfo : EIATTR_REGCOUNT
	.align		4
        /*0000*/ 	.byte	0x04, 0x2f
        /*0002*/ 	.short	(.L_1 - .L_0)
	.align		4
.L_0:
        /*0004*/ 	.word	index@(_Z16matmulKernel_gmcPfS_S_iii)
        /*0008*/ 	.word	0x00000020


	//----- nvinfo : EIATTR_FRAME_SIZE
	.align		4
.L_1:
        /*000c*/ 	.byte	0x04, 0x11
        /*000e*/ 	.short	(.L_3 - .L_2)
	.align		4
.L_2:
        /*0010*/ 	.word	index@($__internal_0_$__cuda_sm20_div_u16)
        /*0014*/ 	.word	0x00000000


	//----- nvinfo : EIATTR_FRAME_SIZE
	.align		4
.L_3:
        /*0018*/ 	.byte	0x04, 0x11
        /*001a*/ 	.short	(.L_5 - .L_4)
	.align		4
.L_4:
        /*001c*/ 	.word	index@(_Z16matmulKernel_gmcPfS_S_iii)
        /*0020*/ 	.word	0x00000000


	//----- nvinfo : EIATTR_MIN_STACK_SIZE
	.align		4
.L_5:
        /*0024*/ 	.byte	0x04, 0x12
        /*0026*/ 	.short	(.L_7 - .L_6)
	.align		4
.L_6:
        /*0028*/ 	.word	index@(_Z16matmulKernel_gmcPfS_S_iii)
        /*002c*/ 	.word	0x00000000
.L_7:


//--------------------- .nv.compat                --------------------------
	.section	.nv.compat,"",@"SHT_CUDA_COMPAT_INFO"
	.align	4
        /*0000*/ 	.byte	0x02, 0x09, 0x00, 0x00, 0x02, 0x02, 0x01, 0x00, 0x02, 0x05, 0x05, 0x00, 0x03, 0x07, 0x01, 0x01
        /*0010*/ 	.byte	0x02, 0x03, 0x00, 0x00, 0x02, 0x06, 0x01, 0x00, 0x04, 0x0b, 0x08, 0x00, 0x01, 0x00, 0x00, 0x00
        /*0020*/ 	.byte	0x00, 0x00, 0x00, 0x00


//--------------------- .nv.info._Z16matmulKernel_gmcPfS_S_iii --------------------------
	.section	.nv.info._Z16matmulKernel_gmcPfS_S_iii,"",@"SHT_CUDA_INFO"
	.sectionflags	@""
	.align	4


	//----- nvinfo : EIATTR_CUDA_API_VERSION
	.align		4
        /*0000*/ 	.byte	0x04, 0x37
        /*0002*/ 	.short	(.L_9 - .L_8)
.L_8:
        /*0004*/ 	.word	0x00000082


	//----- nvinfo : EIATTR_KPARAM_INFO
	.align		4
.L_9:
        /*0008*/ 	.byte	0x04, 0x17
        /*000a*/ 	.short	(.L_11 - .L_10)
.L_10:
        /*000c*/ 	.word	0x00000000
        /*0010*/ 	.short	0x0005
        /*0012*/ 	.short	0x0020
        /*0014*/ 	.byte	0x00, 0xf0, 0x11, 0x00


	//----- nvinfo : EIATTR_KPARAM_INFO
	.align		4
.L_11:
        /*0018*/ 	.byte	0x04, 0x17
        /*001a*/ 	.short	(.L_13 - .L_12)
.L_12:
        /*001c*/ 	.word	0x00000000
        /*0020*/ 	.short	0x0004
        /*0022*/ 	.short	0x001c
        /*0024*/ 	.byte	0x00, 0xf0, 0x11, 0x00


	//----- nvinfo : EIATTR_KPARAM_INFO
	.align		4
.L_13:
        /*0028*/ 	.byte	0x04, 0x17
        /*002a*/ 	.short	(.L_15 - .L_14)
.L_14:
        /*002c*/ 	.word	0x00000000
        /*0030*/ 	.short	0x0003
        /*0032*/ 	.short	0x0018
        /*0034*/ 	.byte	0x00, 0xf0, 0x11, 0x00


	//----- nvinfo : EIATTR_KPARAM_INFO
	.align		4
.L_15:
        /*0038*/ 	.byte	0x04, 0x17
        /*003a*/ 	.short	(.L_17 - .L_16)
.L_16:
        /*003c*/ 	.word	0x00000000
        /*0040*/ 	.short	0x0002
        /*0042*/ 	.short	0x0010
        /*0044*/ 	.byte	0x00, 0xf5, 0x21, 0x00


	//----- nvinfo : EIATTR_KPARAM_INFO
	.align		4
.L_17:
        /*0048*/ 	.byte	0x04, 0x17
        /*004a*/ 	.short	(.L_19 - .L_18)
.L_18:
        /*004c*/ 	.word	0x00000000
        /*0050*/ 	.short	0x0001
        /*0052*/ 	.short	0x0008
        /*0054*/ 	.byte	0x00, 0xf5, 0x21, 0x00


	//----- nvinfo : EIATTR_KPARAM_INFO
	.align		4
.L_19:
        /*0058*/ 	.byte	0x04, 0x17
        /*005a*/ 	.short	(.L_21 - .L_20)
.L_20:
        /*005c*/ 	.word	0x00000000
        /*0060*/ 	.short	0x0000
        /*0062*/ 	.short	0x0000
        /*0064*/ 	.byte	0x00, 0xf5, 0x21, 0x00


	//----- nvinfo : EIATTR_SPARSE_MMA_MASK
	.align		4
.L_21:
        /*0068*/ 	.byte	0x03, 0x50
        /*006a*/ 	.short	0x0000


	//----- nvinfo : EIATTR_MAXREG_COUNT
	.align		4
        /*006c*/ 	.byte	0x03, 0x1b
        /*006e*/ 	.short	0x00ff


	//----- nvinfo : EIATTR_MERCURY_ISA_VERSION
	.align		4
        /*0070*/ 	.byte	0x03, 0x5f
        /*0072*/ 	.short	0x0101


	//----- nvinfo : EIATTR_VRC_CTA_INIT_COUNT
	.align		4
        /*0074*/ 	.byte	0x02, 0x4a
	.zero		1
	.zero		1


	//----- nvinfo : EIATTR_EXIT_INSTR_OFFSETS
	.align		4
        /*0078*/ 	.byte	0x04, 0x1c
        /*007a*/ 	.short	(.L_23 - .L_22)


	//   ....[0]....
.L_22:
        /*007c*/ 	.word	0x00000170


	//   ....[1]....
        /*0080*/ 	.word	0x000008f0


	//----- nvinfo : EIATTR_CRS_STACK_SIZE
	.align		4
.L_23:
        /*0084*/ 	.byte	0x04, 0x1e
        /*0086*/ 	.short	(.L_25 - .L_24)
.L_24:
        /*0088*/ 	.word	0x00000000


	//----- nvinfo : EIATTR_CBANK_PARAM_SIZE
	.align		4
.L_25:
        /*008c*/ 	.byte	0x03, 0x19
        /*008e*/ 	.short	0x0024


	//----- nvinfo : EIATTR_PARAM_CBANK
	.align		4
        /*0090*/ 	.byte	0x04, 0x0a
        /*0092*/ 	.short	(.L_27 - .L_26)
	.align		4
.L_26:
        /*0094*/ 	.word	index@(.nv.constant0._Z16matmulKernel_gmcPfS_S_iii)
        /*0098*/ 	.short	0x0380
        /*009a*/ 	.short	0x0024


	//----- nvinfo : EIATTR_SW_WAR
	.align		4
.L_27:
        /*009c*/ 	.byte	0x04, 0x36
        /*009e*/ 	.short	(.L_29 - .L_28)
.L_28:
        /*00a0*/ 	.word	0x00000008
.L_29:


//--------------------- .nv.callgraph             --------------------------
	.section	.nv.callgraph,"",@"SHT_CUDA_CALLGRAPH"
	.align	4
	.sectionentsize	8
	.align		4
        /*0000*/ 	.word	0x00000000
	.align		4
        /*0004*/ 	.word	0xffffffff
	.align		4
        /*0008*/ 	.word	0x00000000
	.align		4
        /*000c*/ 	.word	0xfffffffe
	.align		4
        /*0010*/ 	.word	0x00000000
	.align		4
        /*0014*/ 	.word	0xfffffffd
	.align		4
        /*0018*/ 	.word	0x00000000
	.align		4
        /*001c*/ 	.word	0xfffffffc


//--------------------- .text._Z16matmulKernel_gmcPfS_S_iii --------------------------
	.section	.text._Z16matmulKernel_gmcPfS_S_iii,"ax",@progbits
	.align	128
        .global         _Z16matmulKernel_gmcPfS_S_iii
        .type           _Z16matmulKernel_gmcPfS_S_iii,@function
        .size           _Z16matmulKernel_gmcPfS_S_iii,(.L_x_5 - _Z16matmulKernel_gmcPfS_S_iii)
        .other          _Z16matmulKernel_gmcPfS_S_iii,@"STO_CUDA_ENTRY STV_DEFAULT"
_Z16matmulKernel_gmcPfS_S_iii:
.text._Z16matmulKernel_gmcPfS_S_iii:
[----:B------:R-:W-:Y:S01]  /*0000*/  LDC R1, c[0x0][0x37c] ;  /* 0x0000df00ff017b82 */ /* 0x000fe20000000800 */
[----:B------:R-:W0:Y:S07]  /*0010*/  S2R R7, SR_TID.X ;  /* 0x0000000000077919 */ /* 0x000e2e0000002100 */
[----:B------:R-:W1:Y:S01]  /*0020*/  LDC R17, c[0x0][0x360] ;  /* 0x0000d800ff117b82 */ /* 0x000e620000000800 */
[----:B------:R-:W-:-:S07]  /*0030*/  MOV R6, 0x80 ;  /* 0x0000008000067802 */ /* 0x000fce0000000f00 */
[----:B------:R-:W2:Y:S01]  /*0040*/  S2UR UR4, SR_CTAID.X ;  /* 0x00000000000479c3 */ /* 0x000ea20000002500 */
[----:B-1----:R-:W-:Y:S02]  /*0050*/  LOP3.LUT R2, R17, 0xffff, RZ, 0xc0, !PT ;  /* 0x0000ffff11027812 */ /* 0x002fe400078ec0ff */
[----:B0-2---:R-:W-:-:S07]  /*0060*/  LOP3.LUT R0, R7, 0xffff, RZ, 0xc0, !PT ;  /* 0x0000ffff07007812 */ /* 0x005fce00078ec0ff */
[----:B------:R-:W-:Y:S05]  /*0070*/  CALL.REL.NOINC `($__internal_0_$__cuda_sm20_div_u16) ;  /* 0x0000000800207944 */ /* 0x000fea0003c00000 */
[----:B------:R-:W-:Y:S01]  /*0080*/  PRMT R0, R17, 0x9910, RZ ;  /* 0x0000991011007816 */ /* 0x000fe200000000ff */
[----:B------:R-:W0:Y:S01]  /*0090*/  S2UR UR5, SR_CTAID.Y ;  /* 0x00000000000579c3 */ /* 0x000e220000002600 */
[C---:B------:R-:W-:Y:S02]  /*00a0*/  PRMT R3, R4.reuse, 0x9910, RZ ;  /* 0x0000991004037816 */ /* 0x040fe400000000ff */
[----:B------:R-:W-:-:S03]  /*00b0*/  LOP3.LUT R4, R4, 0xffff, RZ, 0xc0, !PT ;  /* 0x0000ffff04047812 */ /* 0x000fc600078ec0ff */
[----:B------:R-:W-:Y:S02]  /*00c0*/  IMAD R0, R0, R3, RZ ;  /* 0x0000000300007224 */ /* 0x000fe400078e02ff */
[----:B------:R-:W0:Y:S01]  /*00d0*/  LDC R5, c[0x0][0x364] ;  /* 0x0000d900ff057b82 */ /* 0x000e220000000800 */
[----:B------:R-:W-:Y:S02]  /*00e0*/  IMAD R17, R17, UR4, R4 ;  /* 0x0000000411117c24 */ /* 0x000fe4000f8e0204 */
[----:B------:R-:W-:-:S04]  /*00f0*/  IADD3 R0, PT, PT, RZ, -R0, RZ ;  /* 0x80000000ff007210 */ /* 0x000fc80007ffe0ff */
[----:B------:R-:W-:Y:S01]  /*0100*/  PRMT R0, R0, 0x7710, RZ ;  /* 0x0000771000007816 */ /* 0x000fe200000000ff */
[----:B------:R-:W1:Y:S03]  /*0110*/  LDC.64 R2, c[0x0][0x398] ;  /* 0x0000e600ff027b82 */ /* 0x000e660000000a00 */
[----:B------:R-:W-:-:S04]  /*0120*/  IADD3 R0, PT, PT, R0, R7, RZ ;  /* 0x0000000700007210 */ /* 0x000fc80007ffe0ff */
[----:B------:R-:W-:-:S05]  /*0130*/  LOP3.LUT R0, R0, 0xffff, RZ, 0xc0, !PT ;  /* 0x0000ffff00007812 */ /* 0x000fca00078ec0ff */
[----:B0-----:R-:W-:-:S05]  /*0140*/  IMAD R0, R5, UR5, R0 ;  /* 0x0000000505007c24 */ /* 0x001fca000f8e0200 */
[----:B-1----:R-:W-:-:S04]  /*0150*/  ISETP.GE.AND P0, PT, R0, R3, PT ;  /* 0x000000030000720c */ /* 0x002fc80003f06270 */
[----:B------:R-:W-:-:S13]  /*0160*/  ISETP.GE.OR P0, PT, R17, R2, P0 ;  /* 0x000000021100720c */ /* 0x000fda0000706670 */
[----:B------:R-:W-:Y:S05]  /*0170*/  @P0 EXIT ;  /* 0x000000000000094d */ /* 0x000fea0003800000 */
[----:B------:R-:W0:Y:S01]  /*0180*/  LDC R2, c[0x0][0x3a0] ;  /* 0x0000e800ff027b82 */ /* 0x000e220000000800 */
[----:B------:R-:W1:Y:S01]  /*0190*/  LDCU.64 UR6, c[0x0][0x358] ;  /* 0x00006b00ff0677ac */ /* 0x000e620008000a00 */
[----:B------:R-:W-:Y:S01]  /*01a0*/  HFMA2 R26, -RZ, RZ, 0, 0 ;  /* 0x00000000ff1a7431 */ /* 0x000fe200000001ff */
[----:B0-----:R-:W-:-:S13]  /*01b0*/  ISETP.GE.AND P0, PT, R2, 0x1, PT ;  /* 0x000000010200780c */ /* 0x001fda0003f06270 */
[----:B-1----:R-:W-:Y:S05]  /*01c0*/  @!P0 BRA `(.L_x_0) ;  /* 0x0000000400b88947 */ /* 0x002fea0003800000 */
[C---:B------:R-:W-:Y:S01]  /*01d0*/  ISETP.GE.U32.AND P1, PT, R2.reuse, 0x8, PT ;  /* 0x000000080200780c */ /* 0x040fe20003f26070 */
[----:B------:R-:W-:Y:S01]  /*01e0*/  IMAD R18, R17, R2, RZ ;  /* 0x0000000211127224 */ /* 0x000fe200078e02ff */
[----:B------:R-:W-:Y:S02]  /*01f0*/  LOP3.LUT R25, R2, 0x7, RZ, 0xc0, !PT ;  /* 0x0000000702197812 */ /* 0x000fe400078ec0ff */
[----:B------:R-:W-:Y:S02]  /*0200*/  MOV R26, RZ ;  /* 0x000000ff001a7202 */ /* 0x000fe40000000f00 */
[----:B------:R-:W-:Y:S02]  /*0210*/  ISETP.NE.AND P0, PT, R25, RZ, PT ;  /* 0x000000ff1900720c */ /* 0x000fe40003f05270 */
[----:B------:R-:W-:-:S05]  /*0220*/  MOV R19, RZ ;  /* 0x000000ff00137202 */ /* 0x000fca0000000f00 */
[----:B------:R-:W-:Y:S06]  /*0230*/  @!P1 BRA `(.L_x_1) ;  /* 0x0000000000c49947 */ /* 0x000fec0003800000 */
[----:B------:R-:W0:Y:S01]  /*0240*/  LDCU.64 UR4, c[0x0][0x388] ;  /* 0x00007100ff0477ac */ /* 0x000e220008000a00 */
[----:B------:R-:W-:Y:S01]  /*0250*/  LOP3.LUT R19, R2, 0x7ffffff8, RZ, 0xc0, !PT ;  /* 0x7ffffff802137812 */ /* 0x000fe200078ec0ff */
[----:B------:R-:W-:Y:S01]  /*0260*/  IMAD.MOV.U32 R22, RZ, RZ, R0 ;  /* 0x000000ffff167224 */ /* 0x000fe200078e0000 */
[----:B------:R-:W-:Y:S02]  /*0270*/  MOV R26, RZ ;  /* 0x000000ff001a7202 */ /* 0x000fe40000000f00 */
[----:B------:R-:W-:Y:S02]  /*0280*/  MOV R16, R18 ;  /* 0x0000001200107202 */ /* 0x000fe40000000f00 */
[----:B------:R-:W-:Y:S01]  /*0290*/  IADD3 R20, PT, PT, -R19, RZ, RZ ;  /* 0x000000ff13147210 */ /* 0x000fe20007ffe1ff */
[----:B0-----:R-:W-:-:S04]  /*02a0*/  UIADD3 UR4, UP0, UPT, UR4, 0x10, URZ ;  /* 0x0000001004047890 */ /* 0x001fc8000ff1e0ff */
[----:B------:R-:W-:-:S12]  /*02b0*/  UIADD3.X UR5, UPT, UPT, URZ, UR5, URZ, UP0, !UPT ;  /* 0x00000005ff057290 */ /* 0x000fd800087fe4ff */
.L_x_2:
[----:B------:R-:W0:Y:S01]  /*02c0*/  LDC.64 R14, c[0x0][0x390] ;  /* 0x0000e400ff0e7b82 */ /* 0x000e220000000a00 */
[----:B------:R-:W-:Y:S02]  /*02d0*/  MOV R4, UR4 ;  /* 0x0000000400047c02 */ /* 0x000fe40008000f00 */
[----:B------:R-:W-:-:S03]  /*02e0*/  MOV R5, UR5 ;  /* 0x0000000500057c02 */ /* 0x000fc60008000f00 */
[----:B------:R-:W-:-:S05]  /*02f0*/  IMAD.WIDE R4, R16, 0x4, R4 ;  /* 0x0000000410047825 */ /* 0x000fca00078e0204 */
[----:B------:R-:W2:Y:S04]  /*0300*/  LDG.E R21, desc[UR6][R4.64+-0x10] ;  /* 0xfffff00604157981 */ /* 0x000ea8000c1e1900 */
[----:B------:R-:W3:Y:S04]  /*0310*/  LDG.E R23, desc[UR6][R4.64+-0xc] ;  /* 0xfffff40604177981 */ /* 0x000ee8000c1e1900 */
[----:B------:R-:W4:Y:S01]  /*0320*/  LDG.E R29, desc[UR6][R4.64+-0x8] ;  /* 0xfffff806041d7981 */ /* 0x000f22000c1e1900 */
[----:B0-----:R-:W-:-:S05]  /*0330*/  IMAD.WIDE R14, R22, 0x4, R14 ;  /* 0x00000004160e7825 */ /* 0x001fca00078e020e */
[----:B------:R0:W2:Y:S01]  /*0340*/  LDG.E R24, desc[UR6][R14.64] ;  /* 0x000000060e187981 */ /* 0x0000a2000c1e1900 */
[----:B------:R-:W-:-:S04]  /*0350*/  IMAD.WIDE R12, R3, 0x4, R14 ;  /* 0x00000004030c7825 */ /* 0x000fc800078e020e */
[C---:B------:R-:W-:Y:S02]  /*0360*/  IMAD.WIDE R6, R3.reuse, 0x4, R12 ;  /* 0x0000000403067825 */ /* 0x040fe400078e020c */
[----:B------:R-:W3:Y:S02]  /*0370*/  LDG.E R12, desc[UR6][R12.64] ;  /* 0x000000060c0c7981 */ /* 0x000ee4000c1e1900 */
[C---:B------:R-:W-:Y:S02]  /*0380*/  IMAD.WIDE R8, R3.reuse, 0x4, R6 ;  /* 0x0000000403087825 */ /* 0x040fe400078e0206 */
[----:B------:R1:W4:Y:S02]  /*0390*/  LDG.E R28, desc[UR6][R6.64] ;  /* 0x00000006061c7981 */ /* 0x000324000c1e1900 */
[C---:B------:R-:W-:Y:S02]  /*03a0*/  IMAD.WIDE R10, R3.reuse, 0x4, R8 ;  /* 0x00000004030a7825 */ /* 0x040fe400078e0208 */
[----:B------:R-:W5:Y:S02]  /*03b0*/  LDG.E R8, desc[UR6][R8.64] ;  /* 0x0000000608087981 */ /* 0x000f64000c1e1900 */
[----:B0-----:R-:W-:-:S05]  /*03c0*/  IMAD.WIDE R14, R3, 0x4, R10 ;  /* 0x00000004030e7825 */ /* 0x001fca00078e020a */
[----:B------:R-:W5:Y:S04]  /*03d0*/  LDG.E R13, desc[UR6][R14.64] ;  /* 0x000000060e0d7981 */ /* 0x000f68000c1e1900 */
[----:B------:R-:W5:Y:S04]  /*03e0*/  LDG.E R9, desc[UR6][R10.64] ;  /* 0x000000060a097981 */ /* 0x000f68000c1e1900 */
[----:B------:R-:W5:Y:S04]  /*03f0*/  LDG.E R11, desc[UR6][R4.64+-0x4] ;  /* 0xfffffc06040b7981 */ /* 0x000f68000c1e1900 */
[----:B------:R-:W5:Y:S01]  /*0400*/  LDG.E R10, desc[UR6][R4.64+0x8] ;  /* 0x00000806040a7981 */ /* 0x000f62000c1e1900 */
[----:B--2---:R-:W-:Y:S01]  /*0410*/  FFMA R24, R21, R24, R26 ;  /* 0x0000001815187223 */ /* 0x004fe2000000001a */
[----:B------:R-:W-:-:S02]  /*0420*/  IMAD.WIDE R26, R3, 0x4, R14 ;  /* 0x00000004031a7825 */ /* 0x000fc400078e020e */
[----:B------:R-:W2:Y:S04]  /*0430*/  LDG.E R21, desc[UR6][R4.64] ;  /* 0x0000000604157981 */ /* 0x000ea8000c1e1900 */
[----:B------:R-:W2:Y:S01]  /*0440*/  LDG.E R14, desc[UR6][R4.64+0x4] ;  /* 0x00000406040e7981 */ /* 0x000ea2000c1e1900 */
[----:B-1----:R-:W-:-:S03]  /*0450*/  IMAD.WIDE R6, R3, 0x4, R26 ;  /* 0x0000000403067825 */ /* 0x002fc600078e021a */
[----:B------:R-:W2:Y:S04]  /*0460*/  LDG.E R15, desc[UR6][R4.64+0xc] ;  /* 0x00000c06040f7981 */ /* 0x000ea8000c1e1900 */
[----:B------:R-:W2:Y:S04]  /*0470*/  LDG.E R6, desc[UR6][R6.64] ;  /* 0x0000000606067981 */ /* 0x000ea8000c1e1900 */
[----:B------:R-:W2:Y:S01]  /*0480*/  LDG.E R5, desc[UR6][R26.64] ;  /* 0x000000061a057981 */ /* 0x000ea2000c1e1900 */
[----:B---3--:R-:W-:Y:S01]  /*0490*/  FFMA R12, R23, R12, R24 ;  /* 0x0000000c170c7223 */ /* 0x008fe20000000018 */
[----:B------:R-:W-:-:S03]  /*04a0*/  IADD3 R20, PT, PT, R20, 0x8, RZ ;  /* 0x0000000814147810 */ /* 0x000fc60007ffe0ff */
[----:B----4-:R-:W-:Y:S01]  /*04b0*/  FFMA R12, R29, R28, R12 ;  /* 0x0000001c1d0c7223 */ /* 0x010fe2000000000c */
[----:B------:R-:W-:Y:S01]  /*04c0*/  ISETP.NE.AND P1, PT, R20, RZ, PT ;  /* 0x000000ff1400720c */ /* 0x000fe20003f25270 */
[----:B------:R-:W-:Y:S01]  /*04d0*/  IMAD R22, R3, 0x8, R22 ;  /* 0x0000000803167824 */ /* 0x000fe200078e0216 */
[----:B------:R-:W-:Y:S01]  /*04e0*/  IADD3 R16, PT, PT, R16, 0x8, RZ ;  /* 0x0000000810107810 */ /* 0x000fe20007ffe0ff */
[----:B-----5:R-:W-:-:S04]  /*04f0*/  FFMA R8, R11, R8, R12 ;  /* 0x000000080b087223 */ /* 0x020fc8000000000c */
[----:B--2---:R-:W-:-:S04]  /*0500*/  FFMA R9, R21, R9, R8 ;  /* 0x0000000915097223 */ /* 0x004fc80000000008 */
[----:B------:R-:W-:-:S04]  /*0510*/  FFMA R9, R14, R13, R9 ;  /* 0x0000000d0e097223 */ /* 0x000fc80000000009 */
[----:B------:R-:W-:-:S04]  /*0520*/  FFMA R10, R10, R5, R9 ;  /* 0x000000050a0a7223 */ /* 0x000fc80000000009 */
[----:B------:R-:W-:Y:S01]  /*0530*/  FFMA R26, R15, R6, R10 ;  /* 0x000000060f1a7223 */ /* 0x000fe2000000000a */
[----:B------:R-:W-:Y:S06]  /*0540*/  @P1 BRA `(.L_x_2) ;  /* 0xfffffffc005c1947 */ /* 0x000fec000383ffff */
.L_x_1:
[----:B------:R-:W-:Y:S05]  /*0550*/  @!P0 BRA `(.L_x_0) ;  /* 0x0000000000d48947 */ /* 0x000fea0003800000 */
[----:B------:R-:W-:Y:S02]  /*0560*/  ISETP.GE.U32.AND P0, PT, R25, 0x4, PT ;  /* 0x000000041900780c */ /* 0x000fe40003f06070 */
[----:B------:R-:W-:-:S04]  /*0570*/  LOP3.LUT R16, R2, 0x3, RZ, 0xc0, !PT ;  /* 0x0000000302107812 */ /* 0x000fc800078ec0ff */
[----:B------:R-:W-:-:S07]  /*0580*/  ISETP.NE.AND P1, PT, R16, RZ, PT ;  /* 0x000000ff1000720c */ /* 0x000fce0003f25270 */
[----:B------:R-:W-:Y:S06]  /*0590*/  @!P0 BRA `(.L_x_3) ;  /* 0x0000000000588947 */ /* 0x000fec0003800000 */
[----:B------:R-:W0:Y:S01]  /*05a0*/  LDC.64 R10, c[0x0][0x390] ;  /* 0x0000e400ff0a7b82 */ /* 0x000e220000000a00 */
[----:B------:R-:W-:Y:S01]  /*05b0*/  IMAD R9, R19, R3, R0 ;  /* 0x0000000313097224 */ /* 0x000fe200078e0200 */
[----:B------:R-:W-:-:S06]  /*05c0*/  IADD3 R7, PT, PT, R18, R19, RZ ;  /* 0x0000001312077210 */ /* 0x000fcc0007ffe0ff */
[----:B------:R-:W1:Y:S01]  /*05d0*/  LDC.64 R4, c[0x0][0x388] ;  /* 0x0000e200ff047b82 */ /* 0x000e620000000a00 */
[----:B0-----:R-:W-:-:S04]  /*05e0*/  IMAD.WIDE R10, R9, 0x4, R10 ;  /* 0x00000004090a7825 */ /* 0x001fc800078e020a */
[----:B------:R-:W-:Y:S02]  /*05f0*/  IMAD.WIDE R12, R3, 0x4, R10 ;  /* 0x00000004030c7825 */ /* 0x000fe400078e020a */
[----:B------:R-:W2:Y:S02]  /*0600*/  LDG.E R10, desc[UR6][R10.64] ;  /* 0x000000060a0a7981 */ /* 0x000ea4000c1e1900 */
[----:B-1----:R-:W-:-:S04]  /*0610*/  IMAD.WIDE R4, R7, 0x4, R4 ;  /* 0x0000000407047825 */ /* 0x002fc800078e0204 */
[C---:B------:R-:W-:Y:S01]  /*0620*/  IMAD.WIDE R6, R3.reuse, 0x4, R12 ;  /* 0x0000000403067825 */ /* 0x040fe200078e020c */
[----:B------:R-:W2:Y:S04]  /*0630*/  LDG.E R15, desc[UR6][R4.64] ;  /* 0x00000006040f7981 */ /* 0x000ea8000c1e1900 */
[----:B------:R-:W3:Y:S01]  /*0640*/  LDG.E R12, desc[UR6][R12.64] ;  /* 0x000000060c0c7981 */ /* 0x000ee2000c1e1900 */
[----:B------:R-:W-:-:S03]  /*0650*/  IMAD.WIDE R8, R3, 0x4, R6 ;  /* 0x0000000403087825 */ /* 0x000fc600078e0206 */
[----:B------:R-:W3:Y:S04]  /*0660*/  LDG.E R14, desc[UR6][R4.64+0x4] ;  /* 0x00000406040e7981 */ /* 0x000ee8000c1e1900 */
[----:B------:R-:W4:Y:S04]  /*0670*/  LDG.E R20, desc[UR6][R6.64] ;  /* 0x0000000606147981 */ /* 0x000f28000c1e1900 */
[----:B------:R-:W4:Y:S04]  /*0680*/  LDG.E R21, desc[UR6][R4.64+0x8] ;  /* 0x0000080604157981 */ /* 0x000f28000c1e1900 */
[----:B------:R-:W5:Y:S04]  /*0690*/  LDG.E R23, desc[UR6][R4.64+0xc] ;  /* 0x00000c0604177981 */ /* 0x000f68000c1e1900 */
[----:B------:R-:W5:Y:S01]  /*06a0*/  LDG.E R8, desc[UR6][R8.64] ;  /* 0x0000000608087981 */ /* 0x000f62000c1e1900 */
[----:B------:R-:W-:Y:S01]  /*06b0*/  IADD3 R19, PT, PT, R19, 0x4, RZ ;  /* 0x0000000413137810 */ /* 0x000fe20007ffe0ff */
[----:B--2---:R-:W-:-:S04]  /*06c0*/  FFMA R15, R15, R10, R26 ;  /* 0x0000000a0f0f7223 */ /* 0x004fc8000000001a */
[----:B---3--:R-:W-:-:S04]  /*06d0*/  FFMA R14, R14, R12, R15 ;  /* 0x0000000c0e0e7223 */ /* 0x008fc8000000000f */
[----:B----4-:R-:W-:-:S04]  /*06e0*/  FFMA R14, R21, R20, R14 ;  /* 0x00000014150e7223 */ /* 0x010fc8000000000e */
[----:B-----5:R-:W-:-:S07]  /*06f0*/  FFMA R26, R23, R8, R14 ;  /* 0x00000008171a7223 */ /* 0x020fce000000000e */
.L_x_3:
[----:B------:R-:W-:Y:S05]  /*0700*/  @!P1 BRA `(.L_x_0) ;  /* 0x0000000000689947 */ /* 0x000fea0003800000 */
[----:B------:R-:W-:Y:S02]  /*0710*/  ISETP.NE.AND P0, PT, R16, 0x1, PT ;  /* 0x000000011000780c */ /* 0x000fe40003f05270 */
[----:B------:R-:W-:-:S04]  /*0720*/  LOP3.LUT R4, R2, 0x1, RZ, 0xc0, !PT ;  /* 0x0000000102047812 */ /* 0x000fc800078ec0ff */
[----:B------:R-:W-:-:S07]  /*0730*/  ISETP.NE.U32.AND P1, PT, R4, 0x1, PT ;  /* 0x000000010400780c */ /* 0x000fce0003f25070 */
[----:B------:R-:W0:Y:S01]  /*0740*/  @P0 LDC.64 R8, c[0x0][0x390] ;  /* 0x0000e400ff080b82 */ /* 0x000e220000000a00 */
[C---:B------:R-:W-:Y:S01]  /*0750*/  @P0 IMAD R15, R19.reuse, R3, R0 ;  /* 0x00000003130f0224 */ /* 0x040fe200078e0200 */
[----:B------:R-:W-:Y:S02]  /*0760*/  @P0 IADD3 R13, PT, PT, R18, R19, RZ ;  /* 0x00000013120d0210 */ /* 0x000fe40007ffe0ff */
[----:B------:R-:W-:-:S04]  /*0770*/  @P0 IADD3 R19, PT, PT, R19, 0x2, RZ ;  /* 0x0000000213130810 */ /* 0x000fc80007ffe0ff */
[----:B------:R-:W1:Y:S08]  /*0780*/  @P0 LDC.64 R10, c[0x0][0x388] ;  /* 0x0000e200ff0a0b82 */ /* 0x000e700000000a00 */
[----:B------:R-:W2:Y:S08]  /*0790*/  @!P1 LDC.64 R6, c[0x0][0x388] ;  /* 0x0000e200ff069b82 */ /* 0x000eb00000000a00 */
[----:B------:R-:W3:Y:S01]  /*07a0*/  @!P1 LDC.64 R4, c[0x0][0x390] ;  /* 0x0000e400ff049b82 */ /* 0x000ee20000000a00 */
[----:B0-----:R-:W-:-:S04]  /*07b0*/  @P0 IMAD.WIDE R8, R15, 0x4, R8 ;  /* 0x000000040f080825 */ /* 0x001fc800078e0208 */
[----:B------:R-:W-:Y:S01]  /*07c0*/  @!P1 IMAD.IADD R15, R18, 0x1, R19 ;  /* 0x00000001120f9824 */ /* 0x000fe200078e0213 */
[----:B------:R-:W4:Y:S01]  /*07d0*/  @P0 LDG.E R14, desc[UR6][R8.64] ;  /* 0x00000006080e0981 */ /* 0x000f22000c1e1900 */
[----:B------:R-:W-:Y:S02]  /*07e0*/  @!P1 IMAD R19, R19, R3, R0 ;  /* 0x0000000313139224 */ /* 0x000fe400078e0200 */
[----:B-1----:R-:W-:-:S04]  /*07f0*/  @P0 IMAD.WIDE R10, R13, 0x4, R10 ;  /* 0x000000040d0a0825 */ /* 0x002fc800078e020a */
[----:B------:R-:W-:Y:S01]  /*0800*/  @P0 IMAD.WIDE R12, R3, 0x4, R8 ;  /* 0x00000004030c0825 */ /* 0x000fe200078e0208 */
[----:B------:R-:W5:Y:S04]  /*0810*/  @P0 LDG.E R16, desc[UR6][R10.64+0x4] ;  /* 0x000004060a100981 */ /* 0x000f68000c1e1900 */
[----:B------:R-:W4:Y:S01]  /*0820*/  @P0 LDG.E R3, desc[UR6][R10.64] ;  /* 0x000000060a030981 */ /* 0x000f22000c1e1900 */
[----:B--2---:R-:W-:-:S03]  /*0830*/  @!P1 IMAD.WIDE R6, R15, 0x4, R6 ;  /* 0x000000040f069825 */ /* 0x004fc600078e0206 */
[----:B------:R-:W5:Y:S01]  /*0840*/  @P0 LDG.E R12, desc[UR6][R12.64] ;  /* 0x000000060c0c0981 */ /* 0x000f62000c1e1900 */
[----:B---3--:R-:W-:-:S03]  /*0850*/  @!P1 IMAD.WIDE R4, R19, 0x4, R4 ;  /* 0x0000000413049825 */ /* 0x008fc600078e0204 */
[----:B------:R-:W2:Y:S04]  /*0860*/  @!P1 LDG.E R7, desc[UR6][R6.64] ;  /* 0x0000000606079981 */ /* 0x000ea8000c1e1900 */
[----:B------:R-:W2:Y:S01]  /*0870*/  @!P1 LDG.E R4, desc[UR6][R4.64] ;  /* 0x0000000604049981 */ /* 0x000ea2000c1e1900 */
[----:B----4-:R-:W-:-:S04]  /*0880*/  @P0 FFMA R3, R3, R14, R26 ;  /* 0x0000000e03030223 */ /* 0x010fc8000000001a */
[----:B-----5:R-:W-:-:S04]  /*0890*/  @P0 FFMA R26, R16, R12, R3 ;  /* 0x0000000c101a0223 */ /* 0x020fc80000000003 */
[----:B--2---:R-:W-:-:S07]  /*08a0*/  @!P1 FFMA R26, R7, R4, R26 ;  /* 0x00000004071a9223 */ /* 0x004fce000000001a */
.L_x_0:
[----:B------:R-:W0:Y:S01]  /*08b0*/  LDC.64 R4, c[0x0][0x380] ;  /* 0x0000e000ff047b82 */ /* 0x000e220000000a00 */
[----:B------:R-:W-:-:S04]  /*08c0*/  IMAD R3, R17, R2, R0 ;  /* 0x0000000211037224 */ /* 0x000fc800078e0200 */
[----:B0-----:R-:W-:-:S05]  /*08d0*/  IMAD.WIDE R2, R3, 0x4, R4 ;  /* 0x0000000403027825 */ /* 0x001fca00078e0204 */
[----:B------:R-:W-:Y:S01]  /*08e0*/  STG.E desc[UR6][R2.64], R26 ;  /* 0x0000001a02007986 */ /* 0x000fe2000c101906 */
[----:B------:R-:W-:Y:S05]  /*08f0*/  EXIT ;  /* 0x000000000000794d */ /* 0x000fea0003800000 */
        .weak           $__internal_0_$__cuda_sm20_div_u16
        .type           $__internal_0_$__cuda_sm20_div_u16,@function
        .size           $__internal_0_$__cuda_sm20_div_u16,(.L_x_5 - $__internal_0_$__cuda_sm20_div_u16)
$__internal_0_$__cuda_sm20_div_u16:
[----:B------:R-:W0:Y:S01]  /*0900*/  I2F.U16 R3, R2 ;  /* 0x0000000200037306 */ /* 0x000e220000101000 */
[----:B------:R-:W-:Y:S01]  /*0910*/  HFMA2 R4, -RZ, RZ, 15, 0 ;  /* 0x4b800000ff047431 */ /* 0x000fe200000001ff */
[----:B------:R-:W-:Y:S02]  /*0920*/  I2FP.F32.U32.RZ R0, R0 ;  /* 0x0000000000007245 */ /* 0x000fe4000020d000 */
[C---:B0-----:R-:W-:Y:S02]  /*0930*/  FSETP.GEU.AND P1, PT, |R3|.reuse, 1.175494350822287508e-38, PT ;  /* 0x008000000300780b */ /* 0x041fe40003f2e200 */
[----:B------:R-:W-:Y:S02]  /*0940*/  FSETP.GT.AND P0, PT, |R3|, 8.50705917302346158658e+37, PT ;  /* 0x7e8000000300780b */ /* 0x000fe40003f04200 */
[----:B------:R-:W-:-:S04]  /*0950*/  FSEL R4, R4, 1, !P1 ;  /* 0x3f80000004047808 */ /* 0x000fc80004800000 */
[----:B------:R-:W-:Y:S02]  /*0960*/  FSEL R4, R4, 0.25, !P0 ;  /* 0x3e80000004047808 */ /* 0x000fe40004000000 */
[----:B------:R-:W-:Y:S02]  /*0970*/  ISETP.NE.U32.AND P0, PT, R2, RZ, PT ;  /* 0x000000ff0200720c */ /* 0x000fe40003f05070 */
[----:B------:R-:W-:Y:S01]  /*0980*/  MOV R2, R6 ;  /* 0x0000000600027202 */ /* 0x000fe20000000f00 */
[----:B------:R-:W-:-:S06]  /*0990*/  FMUL R5, R3, R4 ;  /* 0x0000000403057220 */ /* 0x000fcc0000400000 */
[----:B------:R-:W0:Y:S02]  /*09a0*/  MUFU.RCP R5, R5 ;  /* 0x0000000500057308 */ /* 0x000e240000001000 */
[----:B0-----:R-:W-:-:S05]  /*09b0*/  FMUL R4, R4, R5 ;  /* 0x0000000504047220 */ /* 0x001fca0000400000 */
[----:B------:R-:W-:-:S05]  /*09c0*/  IADD3 R3, PT, PT, R4, 0x2, RZ ;  /* 0x0000000204037810 */ /* 0x000fca0007ffe0ff */
[----:B------:R-:W-:Y:S01]  /*09d0*/  FMUL.RZ R0, R0, R3 ;  /* 0x0000000300007220 */ /* 0x000fe2000040c000 */
[----:B------:R-:W-:-:S05]  /*09e0*/  HFMA2 R3, -RZ, RZ, 0, 0 ;  /* 0x00000000ff037431 */ /* 0x000fca00000001ff */
[----:B------:R-:W0:Y:S02]  /*09f0*/  F2I.U32.TRUNC.NTZ R0, R0 ;  /* 0x0000000000007305 */ /* 0x000e24000020f000 */
[----:B0-----:R-:W-:Y:S02]  /*0a00*/  LOP3.LUT R4, R0, 0xffff, RZ, 0xc0, !PT ;  /* 0x0000ffff00047812 */ /* 0x001fe400078ec0ff */
[----:B------:R-:W-:Y:S01]  /*0a10*/  @!P0 MOV R4, 0xffffffff ;  /* 0xffffffff00048802 */ /* 0x000fe20000000f00 */
[----:B------:R-:W-:Y:S06]  /*0a20*/  RET.REL.NODEC R2 `(_Z16matmulKernel_gmcPfS_S_iii) ;  /* 0xfffffff402747950 */ /* 0x000fec0003c3ffff */
.L_x_4:
[----:B------:R-:W-:-:S00]  /*0a30*/  BRA `(.L_x_4) ;  /* 0xfffffffc00fc7947 */ /* 0x000fc0000383ffff */
[----:B------:R-:W-:-:S00]  /*0a40*/  NOP ;  /* 0x0000000000007918 */ /* 0x000fc00000000000 */
        /* <DEDUP_REMOVED lines=11> */
.L_x_5:


//--------------------- .nv.shared.reserved.0     --------------------------
	.section	.nv.shared.reserved.0,"aw",@nobits
	.weak		__nv_reservedSMEM_offset_0_alias
	.size		__nv_reservedSMEM_offset_0_alias, 0, 64
	.other		__nv_reservedSMEM_offset_0_alias,@"STO_CUDA_RESERVED_SHARED STV_DEFAULT"
__nv_reservedSMEM_offset_0_alias:
	.zero		0
	.zero		64


//--------------------- .nv.constant0._Z16matmulKernel_gmcPfS_S_iii --------------------------
	.section	.nv.constant0._Z16matmulKernel_gmcPfS_S_iii,"a",@progbits
	.sectionflags	@""
	.align	4
.nv.constant0._Z16matmulKernel_gmcPfS_S_iii:
	.zero		932


//--------------------- SYMBOLS --------------------------

	.type		.nv.reservedSmem.offset0,@object
	.size		.nv.reservedSmem.offset0,0x4
